	.headerflags	@"EF_CUDA_TEXMODE_UNIFIED EF_CUDA_64BIT_ADDRESS EF_CUDA_ACCELERATORS EF_CUDA_SM90 EF_CUDA_VIRTUAL_SM(EF_CUDA_SM90)"
	.elftype	@"ET_EXEC"


//--------------------- .nv.info                  --------------------------
	.section	.nv.info,"",@"SHT_CUDA_INFO"
	.align	4


	//----- nvinfo : EIATTR_REGCOUNT
	.align		4
        /*0000*/ 	.byte	0x04, 0x2f
        /*0002*/ 	.short	(.L_1 - .L_0)
	.align		4
.L_0:
        /*0004*/ 	.word	index@(triton_poi_fused_convolution_relu_20)
        /*0008*/ 	.word	0x0000000c


	//----- nvinfo : EIATTR_MIN_STACK_SIZE
	.align		4
.L_1:
        /*000c*/ 	.byte	0x04, 0x12
        /*000e*/ 	.short	(.L_3 - .L_2)
	.align		4
.L_2:
        /*0010*/ 	.word	index@(triton_poi_fused_convolution_relu_20)
        /*0014*/ 	.word	0x00000000


	//----- nvinfo : EIATTR_FRAME_SIZE
	.align		4
.L_3:
        /*0018*/ 	.byte	0x04, 0x11
        /*001a*/ 	.short	(.L_5 - .L_4)
	.align		4
.L_4:
        /*001c*/ 	.word	index@(triton_poi_fused_convolution_relu_20)
        /*0020*/ 	.word	0x00000000


	//----- nvinfo : EIATTR_MIN_STACK_SIZE
	.align		4
.L_5:
        /*0024*/ 	.byte	0x04, 0x12
        /*0026*/ 	.short	(.L_7 - .L_6)
	.align		4
.L_6:
        /*0028*/ 	.word	index@(triton_poi_fused_convolution_relu_20)
        /*002c*/ 	.word	0x00000000
.L_7:


//--------------------- .nv.info.triton_poi_fused_convolution_relu_20 --------------------------
	.section	.nv.info.triton_poi_fused_convolution_relu_20,"",@"SHT_CUDA_INFO"
	.sectionflags	@""
	.align	4


	//----- nvinfo : EIATTR_CUDA_API_VERSION
	.align		4
        /*0000*/ 	.byte	0x04, 0x37
        /*0002*/ 	.short	(.L_9 - .L_8)
.L_8:
        /*0004*/ 	.word	0x0000007c


	//----- nvinfo : EIATTR_KPARAM_INFO
	.align		4
.L_9:
        /*0008*/ 	.byte	0x04, 0x17
        /*000a*/ 	.short	(.L_11 - .L_10)
.L_10:
        /*000c*/ 	.word	0x00000000
        /*0010*/ 	.short	0x0002
        /*0012*/ 	.short	0x0010
        /*0014*/ 	.byte	0x00, 0xf0, 0x11, 0x00


	//----- nvinfo : EIATTR_KPARAM_INFO
	.align		4
.L_11:
        /*0018*/ 	.byte	0x04, 0x17
        /*001a*/ 	.short	(.L_13 - .L_12)
.L_12:
        /*001c*/ 	.word	0x00000000
        /*0020*/ 	.short	0x0001
        /*0022*/ 	.short	0x0008
        /*0024*/ 	.byte	0x00, 0xf4, 0x21, 0x00


	//----- nvinfo : EIATTR_KPARAM_INFO
	.align		4
.L_13:
        /*0028*/ 	.byte	0x04, 0x17
        /*002a*/ 	.short	(.L_15 - .L_14)
.L_14:
        /*002c*/ 	.word	0x00000000
        /*0030*/ 	.short	0x0000
        /*0032*/ 	.short	0x0000
        /*0034*/ 	.byte	0x00, 0xf4, 0x21, 0x00


	//----- nvinfo : EIATTR_SPARSE_MMA_MASK
	.align		4
.L_15:
        /*0038*/ 	.byte	0x03, 0x50
        /*003a*/ 	.short	0x0000


	//----- nvinfo : EIATTR_MAXREG_COUNT
	.align		4
        /*003c*/ 	.byte	0x03, 0x1b
        /*003e*/ 	.short	0x00ff


	//----- nvinfo : EIATTR_EXIT_INSTR_OFFSETS
	.align		4
        /*0040*/ 	.byte	0x04, 0x1c
        /*0042*/ 	.short	(.L_17 - .L_16)


	//   ....[0]....
.L_16:
        /*0044*/ 	.word	0x00000190


	//----- nvinfo : EIATTR_REQNTID
	.align		4
.L_17:
        /*0048*/ 	.byte	0x04, 0x10
        /*004a*/ 	.short	(.L_19 - .L_18)
.L_18:
        /*004c*/ 	.word	0x00000080
        /*0050*/ 	.word	0x00000001
        /*0054*/ 	.word	0x00000001


	//----- nvinfo : EIATTR_CBANK_PARAM_SIZE
	.align		4
.L_19:
        /*0058*/ 	.byte	0x03, 0x19
        /*005a*/ 	.short	0x0014


	//----- nvinfo : EIATTR_PARAM_CBANK
	.align		4
        /*005c*/ 	.byte	0x04, 0x0a
        /*005e*/ 	.short	(.L_21 - .L_20)
	.align		4
.L_20:
        /*0060*/ 	.word	index@(.nv.constant0.triton_poi_fused_convolution_relu_20)
        /*0064*/ 	.short	0x0210
        /*0066*/ 	.short	0x0014


	//----- nvinfo : EIATTR_SW_WAR
	.align		4
.L_21:
        /*0068*/ 	.byte	0x04, 0x36
        /*006a*/ 	.short	(.L_23 - .L_22)
.L_22:
        /*006c*/ 	.word	0x00000008
.L_23:


//--------------------- .nv.callgraph             --------------------------
	.section	.nv.callgraph,"",@"SHT_CUDA_CALLGRAPH"
	.align	4
	.sectionentsize	8
	.align		4
        /*0000*/ 	.word	0x00000000
	.align		4
        /*0004*/ 	.word	0xffffffff
	.align		4
        /*0008*/ 	.word	0x00000000
	.align		4
        /*000c*/ 	.word	0xfffffffe
	.align		4
        /*0010*/ 	.word	0x00000000
	.align		4
        /*0014*/ 	.word	0xfffffffd
	.align		4
        /*0018*/ 	.word	0x00000000
	.align		4
        /*001c*/ 	.word	0xfffffffc


//--------------------- .text.triton_poi_fused_convolution_relu_20 --------------------------
	.section	.text.triton_poi_fused_convolution_relu_20,"ax",@progbits
	.align	128
        .global         triton_poi_fused_convolution_relu_20
        .type           triton_poi_fused_convolution_relu_20,@function
        .size           triton_poi_fused_convolution_relu_20,(.L_x_1 - triton_poi_fused_convolution_relu_20)
        .other          triton_poi_fused_convolution_relu_20,@"STO_CUDA_ENTRY STV_DEFAULT"
triton_poi_fused_convolution_relu_20:
.text.triton_poi_fused_convolution_relu_20:
[----:B------:R-:W-:Y:S01]  /*0000*/  LDC R1, c[0x0][0x28] ;  /* 0x00000a00ff017b82 */ /* 0x000fe20000000800 */
[----:B------:R-:W1:Y:S07]  /*0010*/  S2R R0, SR_TID.X ;  /* 0x0000000000007919 */ /* 0x000e6e0000002100 */
[----:B------:R-:W2:Y:S01]  /*0020*/  LDC.64 R4, c[0x0][0x218] ;  /* 0x00008600ff047b82 */ /* 0x000ea20000000a00 */
[----:B------:R-:W-:Y:S01]  /*0030*/  ULDC.64 UR4, c[0x0][0x208] ;  /* 0x0000820000047ab9 */ /* 0x000fe20000000a00 */
[----:B------:R-:W3:Y:S06]  /*0040*/  S2R R7, SR_CTAID.X ;  /* 0x0000000000077919 */ /* 0x000eec0000002500 */
[----:B------:R-:W4:Y:S01]  /*0050*/  LDC.64 R2, c[0x0][0x210] ;  /* 0x00008400ff027b82 */ /* 0x000f220000000a00 */
[----:B-1----:R-:W-:Y:S01]  /*0060*/  IMAD.SHL.U32 R0, R0, 0x2, RZ ;  /* 0x0000000200007824 */ /* 0x002fe200078e00ff */
[----:B---3--:R-:W-:-:S04]  /*0070*/  SHF.R.S32.HI R6, RZ, 0x17, R7 ;  /* 0x00000017ff067819 */ /* 0x008fc80000011407 */
[----:B------:R-:W-:-:S05]  /*0080*/  LOP3.LUT R0, R0, 0xfe, RZ, 0xc0, !PT ;  /* 0x000000fe00007812 */ /* 0x000fca00078ec0ff */
[----:B------:R-:W-:Y:S01]  /*0090*/  IMAD R7, R7, 0x100, R0 ;  /* 0x0000010007077824 */ /* 0x000fe200078e0200 */
[----:B------:R-:W-:-:S03]  /*00a0*/  SGXT R0, R6, 0x1 ;  /* 0x000000010600781a */ /* 0x000fc60000000200 */
[----:B----4-:R-:W-:Y:S01]  /*00b0*/  IMAD.WIDE R2, R7, 0x4, R2 ;  /* 0x0000000407027825 */ /* 0x010fe200078e0202 */
[----:B------:R-:W-:-:S04]  /*00c0*/  LEA.HI R0, R0, R7, RZ, 0x6 ;  /* 0x0000000700007211 */ /* 0x000fc800078f30ff */
[----:B------:R-:W-:-:S05]  /*00d0*/  LOP3.LUT R0, R0, 0xffffffc0, RZ, 0xc0, !PT ;  /* 0xffffffc000007812 */ /* 0x000fca00078ec0ff */
[----:B------:R-:W-:Y:S02]  /*00e0*/  IMAD.IADD R9, R7, 0x1, -R0 ;  /* 0x0000000107097824 */ /* 0x000fe400078e0a00 */
[----:B------:R-:W3:Y:S02]  /*00f0*/  LDG.E.64 R6, desc[UR4][R2.64] ;  /* 0x0000000402067981 */ /* 0x000ee4000c1e1b00 */
[----:B--2---:R-:W-:-:S06]  /*0100*/  IMAD.WIDE R4, R9, 0x4, R4 ;  /* 0x0000000409047825 */ /* 0x004fcc00078e0204 */
[----:B------:R-:W3:Y:S02]  /*0110*/  LDG.E.EL.64 R4, desc[UR4][R4.64] ;  /* 0x0000000404047981 */ /* 0x000ee4000c2e1b00 */
[C---:B---3--:R-:W-:Y:S01]  /*0120*/  FSETP.GEU.AND P0, PT, R6.reuse, -R4, PT ;  /* 0x800000040600720b */ /* 0x048fe20003f0e000 */
[----:B------:R-:W-:Y:S01]  /*0130*/  FADD R6, R6, R4 ;  /* 0x0000000406067221 */ /* 0x000fe20000000000 */
[C---:B------:R-:W-:Y:S01]  /*0140*/  FADD R0, R7.reuse, R5 ;  /* 0x0000000507007221 */ /* 0x040fe20000000000 */
[----:B------:R-:W-:-:S03]  /*0150*/  FSETP.GEU.AND P1, PT, R7, -R5, PT ;  /* 0x800000050700720b */ /* 0x000fc60003f2e000 */
[----:B------:R-:W-:Y:S02]  /*0160*/  FSEL R6, R6, RZ, P0 ;  /* 0x000000ff06067208 */ /* 0x000fe40000000000 */
[----:B------:R-:W-:-:S05]  /*0170*/  FSEL R7, R0, RZ, P1 ;  /* 0x000000ff00077208 */ /* 0x000fca0000800000 */
[----:B------:R-:W-:Y:S01]  /*0180*/  STG.E.64 desc[UR4][R2.64], R6 ;  /* 0x0000000602007986 */ /* 0x000fe2000c101b04 */
[----:B------:R-:W-:Y:S05]  /*0190*/  EXIT ;  /* 0x000000000000794d */ /* 0x000fea0003800000 */
.L_x_0:
[----:B------:R-:W-:-:S00]  /*01a0*/  BRA `(.L_x_0) ;  /* 0xfffffffc00fc7947 */ /* 0x000fc0000383ffff */
[----:B------:R-:W-:-:S00]  /*01b0*/  NOP ;  /* 0x0000000000007918 */ /* 0x000fc00000000000 */
        /* <DEDUP_REMOVED lines=12> */
.L_x_1:


//--------------------- .nv.constant0.triton_poi_fused_convolution_relu_20 --------------------------
	.section	.nv.constant0.triton_poi_fused_convolution_relu_20,"a",@progbits
	.sectionflags	@""
	.align	4
.nv.constant0.triton_poi_fused_convolution_relu_20:
	.zero		548
